//
// Generated by NVIDIA NVVM Compiler
//
// Compiler Build ID: CL-36424714
// Cuda compilation tools, release 13.0, V13.0.88
// Based on NVVM 20.0.0
//

.version 9.0
.target sm_100
.address_size 64

	// .globl	_Z16matrixMul_KernelPiS_S_iiii

.visible .entry _Z16matrixMul_KernelPiS_S_iiii(
	.param .u64 .ptr .align 1 _Z16matrixMul_KernelPiS_S_iiii_param_0,
	.param .u64 .ptr .align 1 _Z16matrixMul_KernelPiS_S_iiii_param_1,
	.param .u64 .ptr .align 1 _Z16matrixMul_KernelPiS_S_iiii_param_2,
	.param .u32 _Z16matrixMul_KernelPiS_S_iiii_param_3,
	.param .u32 _Z16matrixMul_KernelPiS_S_iiii_param_4,
	.param .u32 _Z16matrixMul_KernelPiS_S_iiii_param_5,
	.param .u32 _Z16matrixMul_KernelPiS_S_iiii_param_6
)
{
	.reg .pred 	%p<10>;
	.reg .b32 	%r<111>;
	.reg .b64 	%rd<40>;

	ld.param.u64 	%rd5, [_Z16matrixMul_KernelPiS_S_iiii_param_0];
	ld.param.u64 	%rd6, [_Z16matrixMul_KernelPiS_S_iiii_param_1];
	ld.param.u64 	%rd4, [_Z16matrixMul_KernelPiS_S_iiii_param_2];
	ld.param.u32 	%r32, [_Z16matrixMul_KernelPiS_S_iiii_param_3];
	ld.param.u32 	%r33, [_Z16matrixMul_KernelPiS_S_iiii_param_4];
	ld.param.u32 	%r34, [_Z16matrixMul_KernelPiS_S_iiii_param_5];
	ld.param.u32 	%r35, [_Z16matrixMul_KernelPiS_S_iiii_param_6];
	cvta.to.global.u64 	%rd1, %rd6;
	cvta.to.global.u64 	%rd2, %rd5;
	mov.u32 	%r37, %ctaid.x;
	mov.u32 	%r38, %ntid.x;
	mov.u32 	%r39, %tid.x;
	mad.lo.s32 	%r1, %r37, %r38, %r39;
	mov.u32 	%r40, %ctaid.y;
	mov.u32 	%r41, %ntid.y;
	mov.u32 	%r42, %tid.y;
	mad.lo.s32 	%r2, %r40, %r41, %r42;
	setp.lt.s32 	%p1, %r35, 1;
	mov.b32 	%r110, 0;
	@%p1 bra 	$L__BB0_12;
	mul.lo.s32 	%r3, %r32, %r1;
	and.b32  	%r4, %r35, 7;
	setp.lt.u32 	%p2, %r35, 8;
	mov.b32 	%r105, 0;
	mov.u32 	%r110, %r105;
	@%p2 bra 	$L__BB0_4;
	and.b32  	%r105, %r35, 2147483640;
	neg.s32 	%r99, %r105;
	shl.b32 	%r7, %r33, 3;
	add.s64 	%rd3, %rd2, 16;
	mov.b32 	%r110, 0;
	mul.wide.s32 	%rd11, %r33, 4;
	mov.u32 	%r97, %r3;
	mov.u32 	%r98, %r2;
$L__BB0_3:
	.pragma "nounroll";
	mul.wide.s32 	%rd7, %r97, 4;
	add.s64 	%rd8, %rd3, %rd7;
	ld.global.u32 	%r46, [%rd8+-16];
	mul.wide.s32 	%rd9, %r98, 4;
	add.s64 	%rd10, %rd1, %rd9;
	ld.global.u32 	%r47, [%rd10];
	mad.lo.s32 	%r48, %r47, %r46, %r110;
	ld.global.u32 	%r49, [%rd8+-12];
	add.s64 	%rd12, %rd10, %rd11;
	ld.global.u32 	%r50, [%rd12];
	mad.lo.s32 	%r51, %r50, %r49, %r48;
	ld.global.u32 	%r52, [%rd8+-8];
	add.s64 	%rd13, %rd12, %rd11;
	ld.global.u32 	%r53, [%rd13];
	mad.lo.s32 	%r54, %r53, %r52, %r51;
	ld.global.u32 	%r55, [%rd8+-4];
	add.s64 	%rd14, %rd13, %rd11;
	ld.global.u32 	%r56, [%rd14];
	mad.lo.s32 	%r57, %r56, %r55, %r54;
	ld.global.u32 	%r58, [%rd8];
	add.s64 	%rd15, %rd14, %rd11;
	ld.global.u32 	%r59, [%rd15];
	mad.lo.s32 	%r60, %r59, %r58, %r57;
	ld.global.u32 	%r61, [%rd8+4];
	add.s64 	%rd16, %rd15, %rd11;
	ld.global.u32 	%r62, [%rd16];
	mad.lo.s32 	%r63, %r62, %r61, %r60;
	ld.global.u32 	%r64, [%rd8+8];
	add.s64 	%rd17, %rd16, %rd11;
	ld.global.u32 	%r65, [%rd17];
	mad.lo.s32 	%r66, %r65, %r64, %r63;
	ld.global.u32 	%r67, [%rd8+12];
	add.s64 	%rd18, %rd17, %rd11;
	ld.global.u32 	%r68, [%rd18];
	mad.lo.s32 	%r110, %r68, %r67, %r66;
	add.s32 	%r99, %r99, 8;
	add.s32 	%r98, %r98, %r7;
	add.s32 	%r97, %r97, 8;
	setp.ne.s32 	%p3, %r99, 0;
	@%p3 bra 	$L__BB0_3;
$L__BB0_4:
	setp.eq.s32 	%p4, %r4, 0;
	@%p4 bra 	$L__BB0_12;
	and.b32  	%r19, %r35, 3;
	setp.lt.u32 	%p5, %r4, 4;
	@%p5 bra 	$L__BB0_7;
	add.s32 	%r70, %r105, %r3;
	mul.wide.s32 	%rd19, %r70, 4;
	add.s64 	%rd20, %rd2, %rd19;
	ld.global.u32 	%r71, [%rd20];
	mad.lo.s32 	%r72, %r105, %r33, %r2;
	mul.wide.s32 	%rd21, %r72, 4;
	add.s64 	%rd22, %rd1, %rd21;
	ld.global.u32 	%r73, [%rd22];
	mad.lo.s32 	%r74, %r73, %r71, %r110;
	ld.global.u32 	%r75, [%rd20+4];
	mul.wide.s32 	%rd23, %r33, 4;
	add.s64 	%rd24, %rd22, %rd23;
	ld.global.u32 	%r76, [%rd24];
	mad.lo.s32 	%r77, %r76, %r75, %r74;
	ld.global.u32 	%r78, [%rd20+8];
	add.s64 	%rd25, %rd24, %rd23;
	ld.global.u32 	%r79, [%rd25];
	mad.lo.s32 	%r80, %r79, %r78, %r77;
	ld.global.u32 	%r81, [%rd20+12];
	add.s64 	%rd26, %rd25, %rd23;
	ld.global.u32 	%r82, [%rd26];
	mad.lo.s32 	%r110, %r82, %r81, %r80;
	add.s32 	%r105, %r105, 4;
$L__BB0_7:
	setp.eq.s32 	%p6, %r19, 0;
	@%p6 bra 	$L__BB0_12;
	setp.eq.s32 	%p7, %r19, 1;
	@%p7 bra 	$L__BB0_10;
	add.s32 	%r84, %r105, %r3;
	mul.wide.s32 	%rd27, %r84, 4;
	add.s64 	%rd28, %rd2, %rd27;
	ld.global.u32 	%r85, [%rd28];
	mad.lo.s32 	%r86, %r105, %r33, %r2;
	mul.wide.s32 	%rd29, %r86, 4;
	add.s64 	%rd30, %rd1, %rd29;
	ld.global.u32 	%r87, [%rd30];
	mad.lo.s32 	%r88, %r87, %r85, %r110;
	ld.global.u32 	%r89, [%rd28+4];
	mul.wide.s32 	%rd31, %r33, 4;
	add.s64 	%rd32, %rd30, %rd31;
	ld.global.u32 	%r90, [%rd32];
	mad.lo.s32 	%r110, %r90, %r89, %r88;
	add.s32 	%r105, %r105, 2;
$L__BB0_10:
	and.b32  	%r91, %r35, 1;
	setp.eq.b32 	%p8, %r91, 1;
	not.pred 	%p9, %p8;
	@%p9 bra 	$L__BB0_12;
	add.s32 	%r92, %r105, %r3;
	mul.wide.s32 	%rd33, %r92, 4;
	add.s64 	%rd34, %rd2, %rd33;
	ld.global.u32 	%r93, [%rd34];
	mad.lo.s32 	%r94, %r105, %r33, %r2;
	mul.wide.s32 	%rd35, %r94, 4;
	add.s64 	%rd36, %rd1, %rd35;
	ld.global.u32 	%r95, [%rd36];
	mad.lo.s32 	%r110, %r95, %r93, %r110;
$L__BB0_12:
	cvta.to.global.u64 	%rd37, %rd4;
	mad.lo.s32 	%r96, %r34, %r2, %r1;
	mul.wide.s32 	%rd38, %r96, 4;
	add.s64 	%rd39, %rd37, %rd38;
	st.global.u32 	[%rd39], %r110;
	ret;

}


// ===== COMPILED SASS (sm_100) =====

	.target	sm_100

	.elftype	@"ET_EXEC"


//--------------------- .note.nv.tkinfo           --------------------------
	.section	.note.nv.tkinfo,"",@"SHT_NOTE"
	.sectionflags	@"SHF_NOTE_NV_TKINFO"
	.tkinfo
        /*0018*/ 	.word	0x00000002
        /*0030*/ 	.string	""
        /*0030*/ 	.string	"ptxas"
        /*0030*/ 	.string	"Cuda compilation tools, release 13.0, V13.0.88"
        /*0030*/ 	.string	"Build cuda_13.0.r13.0/compiler.36424714_0"
        /*0030*/ 	.string	"-arch sm_100 -m 64 "



//--------------------- .note.nv.cuinfo           --------------------------
	.section	.note.nv.cuinfo,"",@"SHT_NOTE"
	.sectionflags	@"SHF_NOTE_NV_CUINFO"
        /*0018*/ 	.short	0x0002
        /*001a*/ 	.short	0x0064
        /*001c*/ 	.short	0x0082
	.zero		2


//--------------------- .nv.info                  --------------------------
	.section	.nv.info,"",@"SHT_CUDA_INFO"
	.align	4


	//----- nvinfo : EIATTR_REGCOUNT
	.align		4
        /*0000*/ 	.byte	0x04, 0x2f
        /*0002*/ 	.short	(.L_1 - .L_0)
	.align		4
.L_0:
        /*0004*/ 	.word	index@(_Z16matrixMul_KernelPiS_S_iiii)
        /*0008*/ 	.word	0x00000020


	//----- nvinfo : EIATTR_FRAME_SIZE
	.align		4
.L_1:
        /*000c*/ 	.byte	0x04, 0x11
        /*000e*/ 	.short	(.L_3 - .L_2)
	.align		4
.L_2:
        /*0010*/ 	.word	index@(_Z16matrixMul_KernelPiS_S_iiii)
        /*0014*/ 	.word	0x00000000


	//----- nvinfo : EIATTR_MIN_STACK_SIZE
	.align		4
.L_3:
        /*0018*/ 	.byte	0x04, 0x12
        /*001a*/ 	.short	(.L_5 - .L_4)
	.align		4
.L_4:
        /*001c*/ 	.word	index@(_Z16matrixMul_KernelPiS_S_iiii)
        /*0020*/ 	.word	0x00000000
.L_5:


//--------------------- .nv.compat                --------------------------
	.section	.nv.compat,"",@"SHT_CUDA_COMPAT_INFO"
	.align	4
        /*0000*/ 	.byte	0x02, 0x09, 0x00, 0x00, 0x02, 0x02, 0x01, 0x00, 0x02, 0x05, 0x05, 0x00, 0x03, 0x07, 0x01, 0x01
        /*0010*/ 	.byte	0x02, 0x03, 0x00, 0x00, 0x02, 0x06, 0x01, 0x00, 0x04, 0x0b, 0x08, 0x00, 0x09, 0x00, 0x00, 0x00
        /*0020*/ 	.byte	0x00, 0x00, 0x00, 0x00


//--------------------- .nv.info._Z16matrixMul_KernelPiS_S_iiii --------------------------
	.section	.nv.info._Z16matrixMul_KernelPiS_S_iiii,"",@"SHT_CUDA_INFO"
	.sectionflags	@""
	.align	4


	//----- nvinfo : EIATTR_CUDA_API_VERSION
	.align		4
        /*0000*/ 	.byte	0x04, 0x37
        /*0002*/ 	.short	(.L_7 - .L_6)
.L_6:
        /*0004*/ 	.word	0x00000082


	//----- nvinfo : EIATTR_KPARAM_INFO
	.align		4
.L_7:
        /*0008*/ 	.byte	0x04, 0x17
        /*000a*/ 	.short	(.L_9 - .L_8)
.L_8:
        /*000c*/ 	.word	0x00000000
        /*0010*/ 	.short	0x0006
        /*0012*/ 	.short	0x0024
        /*0014*/ 	.byte	0x00, 0xf0, 0x11, 0x00


	//----- nvinfo : EIATTR_KPARAM_INFO
	.align		4
.L_9:
        /*0018*/ 	.byte	0x04, 0x17
        /*001a*/ 	.short	(.L_11 - .L_10)
.L_10:
        /*001c*/ 	.word	0x00000000
        /*0020*/ 	.short	0x0005
        /*0022*/ 	.short	0x0020
        /*0024*/ 	.byte	0x00, 0xf0, 0x11, 0x00


	//----- nvinfo : EIATTR_KPARAM_INFO
	.align		4
.L_11:
        /*0028*/ 	.byte	0x04, 0x17
        /*002a*/ 	.short	(.L_13 - .L_12)
.L_12:
        /*002c*/ 	.word	0x00000000
        /*0030*/ 	.short	0x0004
        /*0032*/ 	.short	0x001c
        /*0034*/ 	.byte	0x00, 0xf0, 0x11, 0x00


	//----- nvinfo : EIATTR_KPARAM_INFO
	.align		4
.L_13:
        /*0038*/ 	.byte	0x04, 0x17
        /*003a*/ 	.short	(.L_15 - .L_14)
.L_14:
        /*003c*/ 	.word	0x00000000
        /*0040*/ 	.short	0x0003
        /*0042*/ 	.short	0x0018
        /*0044*/ 	.byte	0x00, 0xf0, 0x11, 0x00


	//----- nvinfo : EIATTR_KPARAM_INFO
	.align		4
.L_15:
        /*0048*/ 	.byte	0x04, 0x17
        /*004a*/ 	.short	(.L_17 - .L_16)
.L_16:
        /*004c*/ 	.word	0x00000000
        /*0050*/ 	.short	0x0002
        /*0052*/ 	.short	0x0010
        /*0054*/ 	.byte	0x00, 0xf5, 0x21, 0x00


	//----- nvinfo : EIATTR_KPARAM_INFO
	.align		4
.L_17:
        /*0058*/ 	.byte	0x04, 0x17
        /*005a*/ 	.short	(.L_19 - .L_18)
.L_18:
        /*005c*/ 	.word	0x00000000
        /*0060*/ 	.short	0x0001
        /*0062*/ 	.short	0x0008
        /*0064*/ 	.byte	0x00, 0xf5, 0x21, 0x00


	//----- nvinfo : EIATTR_KPARAM_INFO
	.align		4
.L_19:
        /*0068*/ 	.byte	0x04, 0x17
        /*006a*/ 	.short	(.L_21 - .L_20)
.L_20:
        /*006c*/ 	.word	0x00000000
        /*0070*/ 	.short	0x0000
        /*0072*/ 	.short	0x0000
        /*0074*/ 	.byte	0x00, 0xf5, 0x21, 0x00


	//----- nvinfo : EIATTR_SPARSE_MMA_MASK
	.align		4
.L_21:
        /*0078*/ 	.byte	0x03, 0x50
        /*007a*/ 	.short	0x0000


	//----- nvinfo : EIATTR_MAXREG_COUNT
	.align		4
        /*007c*/ 	.byte	0x03, 0x1b
        /*007e*/ 	.short	0x00ff


	//----- nvinfo : EIATTR_MERCURY_ISA_VERSION
	.align		4
        /*0080*/ 	.byte	0x03, 0x5f
        /*0082*/ 	.short	0x0101


	//----- nvinfo : EIATTR_VRC_CTA_INIT_COUNT
	.align		4
        /*0084*/ 	.byte	0x02, 0x4a
	.zero		1
	.zero		1


	//----- nvinfo : EIATTR_EXIT_INSTR_OFFSETS
	.align		4
        /*0088*/ 	.byte	0x04, 0x1c
        /*008a*/ 	.short	(.L_23 - .L_22)


	//   ....[0]....
.L_22:
        /*008c*/ 	.word	0x00000860


	//----- nvinfo : EIATTR_CBANK_PARAM_SIZE
	.align		4
.L_23:
        /*0090*/ 	.byte	0x03, 0x19
        /*0092*/ 	.short	0x0028


	//----- nvinfo : EIATTR_PARAM_CBANK
	.align		4
        /*0094*/ 	.byte	0x04, 0x0a
        /*0096*/ 	.short	(.L_25 - .L_24)
	.align		4
.L_24:
        /*0098*/ 	.word	index@(.nv.constant0._Z16matrixMul_KernelPiS_S_iiii)
        /*009c*/ 	.short	0x0380
        /*009e*/ 	.short	0x0028


	//----- nvinfo : EIATTR_SW_WAR
	.align		4
.L_25:
        /*00a0*/ 	.byte	0x04, 0x36
        /*00a2*/ 	.short	(.L_27 - .L_26)
.L_26:
        /*00a4*/ 	.word	0x00000008
.L_27:


//--------------------- .nv.callgraph             --------------------------
	.section	.nv.callgraph,"",@"SHT_CUDA_CALLGRAPH"
	.align	4
	.sectionentsize	8
	.align		4
        /*0000*/ 	.word	0x00000000
	.align		4
        /*0004*/ 	.word	0xffffffff
	.align		4
        /*0008*/ 	.word	0x00000000
	.align		4
        /*000c*/ 	.word	0xfffffffe
	.align		4
        /*0010*/ 	.word	0x00000000
	.align		4
        /*0014*/ 	.word	0xfffffffd
	.align		4
        /*0018*/ 	.word	0x00000000
	.align		4
        /*001c*/ 	.word	0xfffffffc


//--------------------- .text._Z16matrixMul_KernelPiS_S_iiii --------------------------
	.section	.text._Z16matrixMul_KernelPiS_S_iiii,"ax",@progbits
	.align	128
        .global         _Z16matrixMul_KernelPiS_S_iiii
        .type           _Z16matrixMul_KernelPiS_S_iiii,@function
        .size           _Z16matrixMul_KernelPiS_S_iiii,(.L_x_5 - _Z16matrixMul_KernelPiS_S_iiii)
        .other          _Z16matrixMul_KernelPiS_S_iiii,@"STO_CUDA_ENTRY STV_DEFAULT"
_Z16matrixMul_KernelPiS_S_iiii:
.text._Z16matrixMul_KernelPiS_S_iiii:
[----:B------:R-:W-:Y:S08]  /*0000*/  LDC R1, c[0x0][0x37c] ;  /* 0x0000df00ff017b82 */ /* 0x000ff00000000800 */
[----:B------:R-:W0:Y:S01]  /*0010*/  LDC R0, c[0x0][0x3a4] ;  /* 0x0000e900ff007b82 */ /* 0x000e220000000800 */
[----:B------:R-:W1:Y:S01]  /*0020*/  S2R R3, SR_TID.X ;  /* 0x0000000000037919 */ /* 0x000e620000002100 */
[----:B------:R-:W2:Y:S01]  /*0030*/  LDCU.64 UR6, c[0x0][0x358] ;  /* 0x00006b00ff0677ac */ /* 0x000ea20008000a00 */
[----:B------:R-:W-:Y:S01]  /*0040*/  HFMA2 R24, -RZ, RZ, 0, 0 ;  /* 0x00000000ff187431 */ /* 0x000fe200000001ff */
[----:B------:R-:W3:Y:S04]  /*0050*/  S2R R2, SR_TID.Y ;  /* 0x0000000000027919 */ /* 0x000ee80000002200 */
[----:B------:R-:W1:Y:S08]  /*0060*/  LDC R14, c[0x0][0x360] ;  /* 0x0000d800ff0e7b82 */ /* 0x000e700000000800 */
[----:B------:R-:W1:Y:S08]  /*0070*/  S2UR UR4, SR_CTAID.X ;  /* 0x00000000000479c3 */ /* 0x000e700000002500 */
[----:B------:R-:W3:Y:S01]  /*0080*/  S2UR UR5, SR_CTAID.Y ;  /* 0x00000000000579c3 */ /* 0x000ee20000002600 */
[----:B0-----:R-:W-:-:S07]  /*0090*/  ISETP.GE.AND P0, PT, R0, 0x1, PT ;  /* 0x000000010000780c */ /* 0x001fce0003f06270 */
[----:B------:R-:W3:Y:S01]  /*00a0*/  LDC R15, c[0x0][0x364] ;  /* 0x0000d900ff0f7b82 */ /* 0x000ee20000000800 */
[----:B-1----:R-:W-:Y:S02]  /*00b0*/  IMAD R14, R14, UR4, R3 ;  /* 0x000000040e0e7c24 */ /* 0x002fe4000f8e0203 */
[----:B---3--:R-:W-:-:S03]  /*00c0*/  IMAD R15, R15, UR5, R2 ;  /* 0x000000050f0f7c24 */ /* 0x008fc6000f8e0202 */
[----:B--2---:R-:W-:Y:S05]  /*00d0*/  @!P0 BRA `(.L_x_0) ;  /* 0x0000000400cc8947 */ /* 0x004fea0003800000 */
[----:B------:R-:W0:Y:S01]  /*00e0*/  LDCU UR4, c[0x0][0x398] ;  /* 0x00007300ff0477ac */ /* 0x000e220008000800 */
[C---:B------:R-:W-:Y:S02]  /*00f0*/  ISETP.GE.U32.AND P1, PT, R0.reuse, 0x8, PT ;  /* 0x000000080000780c */ /* 0x040fe40003f26070 */
[----:B------:R-:W-:Y:S02]  /*0100*/  LOP3.LUT R26, R0, 0x7, RZ, 0xc0, !PT ;  /* 0x00000007001a7812 */ /* 0x000fe400078ec0ff */
[----:B------:R-:W-:Y:S02]  /*0110*/  MOV R18, RZ ;  /* 0x000000ff00127202 */ /* 0x000fe40000000f00 */
[----:B------:R-:W-:Y:S02]  /*0120*/  ISETP.NE.AND P0, PT, R26, RZ, PT ;  /* 0x000000ff1a00720c */ /* 0x000fe40003f05270 */
[----:B------:R-:W-:Y:S01]  /*0130*/  MOV R24, RZ ;  /* 0x000000ff00187202 */ /* 0x000fe20000000f00 */
[----:B0-----:R-:W-:-:S04]  /*0140*/  IMAD R17, R14, UR4, RZ ;  /* 0x000000040e117c24 */ /* 0x001fc8000f8e02ff */
[----:B------:R-:W-:Y:S06]  /*0150*/  @!P1 BRA `(.L_x_1) ;  /* 0x0000000000c89947 */ /* 0x000fec0003800000 */
[----:B------:R-:W0:Y:S01]  /*0160*/  LDCU.64 UR4, c[0x0][0x380] ;  /* 0x00007000ff0477ac */ /* 0x000e220008000a00 */
[----:B------:R-:W-:Y:S02]  /*0170*/  LOP3.LUT R18, R0, 0x7ffffff8, RZ, 0xc0, !PT ;  /* 0x7ffffff800127812 */ /* 0x000fe400078ec0ff */
[----:B------:R-:W-:Y:S02]  /*0180*/  MOV R24, RZ ;  /* 0x000000ff00187202 */ /* 0x000fe40000000f00 */
[----:B------:R-:W-:Y:S02]  /*0190*/  MOV R16, R17 ;  /* 0x0000001100107202 */ /* 0x000fe40000000f00 */
[----:B------:R-:W-:Y:S02]  /*01a0*/  MOV R20, R15 ;  /* 0x0000000f00147202 */ /* 0x000fe40000000f00 */
[----:B------:R-:W-:Y:S01]  /*01b0*/  IADD3 R19, PT, PT, -R18, RZ, RZ ;  /* 0x000000ff12137210 */ /* 0x000fe20007ffe1ff */
[----:B0-----:R-:W-:-:S04]  /*01c0*/  UIADD3 UR4, UP0, UPT, UR4, 0x10, URZ ;  /* 0x0000001004047890 */ /* 0x001fc8000ff1e0ff */
[----:B------:R-:W-:-:S12]  /*01d0*/  UIADD3.X UR5, UPT, UPT, URZ, UR5, URZ, UP0, !UPT ;  /* 0x00000005ff057290 */ /* 0x000fd800087fe4ff */
.L_x_2:
[----:B------:R-:W0:Y:S01]  /*01e0*/  LDC.64 R10, c[0x0][0x388] ;  /* 0x0000e200ff0a7b82 */ /* 0x000e220000000a00 */
[----:B------:R-:W-:Y:S02]  /*01f0*/  MOV R2, UR4 ;  /* 0x0000000400027c02 */ /* 0x000fe40008000f00 */
[----:B------:R-:W-:-:S03]  /*0200*/  MOV R3, UR5 ;  /* 0x0000000500037c02 */ /* 0x000fc60008000f00 */
[----:B------:R-:W-:Y:S02]  /*0210*/  IMAD.WIDE R2, R16, 0x4, R2 ;  /* 0x0000000410027825 */ /* 0x000fe400078e0202 */
[----:B------:R-:W1:Y:S03]  /*0220*/  LDC R23, c[0x0][0x39c] ;  /* 0x0000e700ff177b82 */ /* 0x000e660000000800 */
[----:B------:R-:W2:Y:S04]  /*0230*/  LDG.E R27, desc[UR6][R2.64+-0x10] ;  /* 0xfffff006021b7981 */ /* 0x000ea8000c1e1900 */
[----:B------:R-:W3:Y:S04]  /*0240*/  LDG.E R22, desc[UR6][R2.64+-0xc] ;  /* 0xfffff40602167981 */ /* 0x000ee8000c1e1900 */
[----:B------:R-:W4:Y:S01]  /*0250*/  LDG.E R25, desc[UR6][R2.64+-0x8] ;  /* 0xfffff80602197981 */ /* 0x000f22000c1e1900 */
[----:B0-----:R-:W-:-:S05]  /*0260*/  IMAD.WIDE R10, R20, 0x4, R10 ;  /* 0x00000004140a7825 */ /* 0x001fca00078e020a */
[----:B------:R0:W2:Y:S01]  /*0270*/  LDG.E R28, desc[UR6][R10.64] ;  /* 0x000000060a1c7981 */ /* 0x0000a2000c1e1900 */
[----:B-1----:R-:W-:-:S05]  /*0280*/  IMAD.WIDE R12, R23, 0x4, R10 ;  /* 0x00000004170c7825 */ /* 0x002fca00078e020a */
[----:B------:R1:W3:Y:S01]  /*0290*/  LDG.E R21, desc[UR6][R12.64] ;  /* 0x000000060c157981 */ /* 0x0002e2000c1e1900 */
[----:B------:R-:W-:-:S04]  /*02a0*/  IMAD.WIDE R8, R23, 0x4, R12 ;  /* 0x0000000417087825 */ /* 0x000fc800078e020c */
[C---:B------:R-:W-:Y:S02]  /*02b0*/  IMAD.WIDE R6, R23.reuse, 0x4, R8 ;  /* 0x0000000417067825 */ /* 0x040fe400078e0208 */
[----:B------:R-:W4:Y:S02]  /*02c0*/  LDG.E R8, desc[UR6][R8.64] ;  /* 0x0000000608087981 */ /* 0x000f24000c1e1900 */
[----:B------:R-:W-:-:S04]  /*02d0*/  IMAD.WIDE R4, R23, 0x4, R6 ;  /* 0x0000000417047825 */ /* 0x000fc800078e0206 */
[C---:B0-----:R-:W-:Y:S01]  /*02e0*/  IMAD.WIDE R10, R23.reuse, 0x4, R4 ;  /* 0x00000004170a7825 */ /* 0x041fe200078e0204 */
[----:B------:R-:W5:Y:S04]  /*02f0*/  LDG.E R9, desc[UR6][R2.64+0x8] ;  /* 0x0000080602097981 */ /* 0x000f68000c1e1900 */
[----:B------:R-:W5:Y:S01]  /*0300*/  LDG.E R5, desc[UR6][R4.64] ;  /* 0x0000000604057981 */ /* 0x000f62000c1e1900 */
[----:B-1----:R-:W-:-:S03]  /*0310*/  IMAD.WIDE R12, R23, 0x4, R10 ;  /* 0x00000004170c7825 */ /* 0x002fc600078e020a */
[----:B------:R-:W5:Y:S04]  /*0320*/  LDG.E R29, desc[UR6][R10.64] ;  /* 0x000000060a1d7981 */ /* 0x000f68000c1e1900 */
[----:B------:R-:W5:Y:S04]  /*0330*/  LDG.E R4, desc[UR6][R2.64] ;  /* 0x0000000602047981 */ /* 0x000f68000c1e1900 */
[----:B------:R-:W5:Y:S04]  /*0340*/  LDG.E R10, desc[UR6][R2.64+0x4] ;  /* 0x00000406020a7981 */ /* 0x000f68000c1e1900 */
[----:B------:R-:W5:Y:S01]  /*0350*/  LDG.E R11, desc[UR6][R2.64+0xc] ;  /* 0x00000c06020b7981 */ /* 0x000f62000c1e1900 */
[----:B--2---:R-:W-:-:S03]  /*0360*/  IMAD R24, R27, R28, R24 ;  /* 0x0000001c1b187224 */ /* 0x004fc600078e0218 */
[----:B------:R0:W2:Y:S04]  /*0370*/  LDG.E R28, desc[UR6][R6.64] ;  /* 0x00000006061c7981 */ /* 0x0000a8000c1e1900 */
[----:B------:R-:W2:Y:S01]  /*0380*/  LDG.E R27, desc[UR6][R2.64+-0x4] ;  /* 0xfffffc06021b7981 */ /* 0x000ea2000c1e1900 */
[----:B0-----:R-:W-:-:S03]  /*0390*/  IMAD.WIDE R6, R23, 0x4, R12 ;  /* 0x0000000417067825 */ /* 0x001fc600078e020c */
[----:B------:R-:W5:Y:S04]  /*03a0*/  LDG.E R2, desc[UR6][R12.64] ;  /* 0x000000060c027981 */ /* 0x000f68000c1e1900 */
[----:B------:R-:W5:Y:S01]  /*03b0*/  LDG.E R6, desc[UR6][R6.64] ;  /* 0x0000000606067981 */ /* 0x000f62000c1e1900 */
[----:B---3--:R-:W-:Y:S01]  /*03c0*/  IMAD R21, R22, R21, R24 ;  /* 0x0000001516157224 */ /* 0x008fe200078e0218 */
[----:B------:R-:W-:-:S03]  /*03d0*/  IADD3 R19, PT, PT, R19, 0x8, RZ ;  /* 0x0000000813137810 */ /* 0x000fc60007ffe0ff */
[----:B----4-:R-:W-:Y:S01]  /*03e0*/  IMAD R8, R25, R8, R21 ;  /* 0x0000000819087224 */ /* 0x010fe200078e0215 */
[----:B------:R-:W-:Y:S02]  /*03f0*/  ISETP.NE.AND P1, PT, R19, RZ, PT ;  /* 0x000000ff1300720c */ /* 0x000fe40003f25270 */
[----:B------:R-:W-:Y:S02]  /*0400*/  LEA R20, R23, R20, 0x3 ;  /* 0x0000001417147211 */ /* 0x000fe400078e18ff */
[----:B------:R-:W-:Y:S01]  /*0410*/  IADD3 R16, PT, PT, R16, 0x8, RZ ;  /* 0x0000000810107810 */ /* 0x000fe20007ffe0ff */
[----:B--2---:R-:W-:-:S04]  /*0420*/  IMAD R8, R27, R28, R8 ;  /* 0x0000001c1b087224 */ /* 0x004fc800078e0208 */
[----:B-----5:R-:W-:-:S04]  /*0430*/  IMAD R4, R4, R5, R8 ;  /* 0x0000000504047224 */ /* 0x020fc800078e0208 */
[----:B------:R-:W-:-:S04]  /*0440*/  IMAD R4, R10, R29, R4 ;  /* 0x0000001d0a047224 */ /* 0x000fc800078e0204 */
[----:B------:R-:W-:-:S04]  /*0450*/  IMAD R2, R9, R2, R4 ;  /* 0x0000000209027224 */ /* 0x000fc800078e0204 */
[----:B------:R-:W-:Y:S01]  /*0460*/  IMAD R24, R11, R6, R2 ;  /* 0x000000060b187224 */ /* 0x000fe200078e0202 */
[----:B------:R-:W-:Y:S06]  /*0470*/  @P1 BRA `(.L_x_2) ;  /* 0xfffffffc00581947 */ /* 0x000fec000383ffff */
.L_x_1:
[----:B------:R-:W-:Y:S05]  /*0480*/  @!P0 BRA `(.L_x_0) ;  /* 0x0000000000e08947 */ /* 0x000fea0003800000 */
[----:B------:R-:W-:Y:S02]  /*0490*/  ISETP.GE.U32.AND P0, PT, R26, 0x4, PT ;  /* 0x000000041a00780c */ /* 0x000fe40003f06070 */
[----:B------:R-:W-:-:S04]  /*04a0*/  LOP3.LUT R16, R0, 0x3, RZ, 0xc0, !PT ;  /* 0x0000000300107812 */ /* 0x000fc800078ec0ff */
[----:B------:R-:W-:-:S07]  /*04b0*/  ISETP.NE.AND P1, PT, R16, RZ, PT ;  /* 0x000000ff1000720c */ /* 0x000fce0003f25270 */
[----:B------:R-:W-:Y:S06]  /*04c0*/  @!P0 BRA `(.L_x_3) ;  /* 0x00000000005c8947 */ /* 0x000fec0003800000 */
[----:B------:R-:W0:Y:S01]  /*04d0*/  LDC R19, c[0x0][0x39c] ;  /* 0x0000e700ff137b82 */ /* 0x000e220000000800 */
[----:B------:R-:W-:-:S07]  /*04e0*/  IADD3 R5, PT, PT, R17, R18, RZ ;  /* 0x0000001211057210 */ /* 0x000fce0007ffe0ff */
[----:B------:R-:W1:Y:S08]  /*04f0*/  LDC.64 R8, c[0x0][0x388] ;  /* 0x0000e200ff087b82 */ /* 0x000e700000000a00 */
[----:B------:R-:W2:Y:S01]  /*0500*/  LDC.64 R2, c[0x0][0x380] ;  /* 0x0000e000ff027b82 */ /* 0x000ea20000000a00 */
[----:B0-----:R-:W-:-:S04]  /*0510*/  IMAD R7, R18, R19, R15 ;  /* 0x0000001312077224 */ /* 0x001fc800078e020f */
[----:B-1----:R-:W-:-:S04]  /*0520*/  IMAD.WIDE R8, R7, 0x4, R8 ;  /* 0x0000000407087825 */ /* 0x002fc800078e0208 */
[----:B------:R-:W-:Y:S02]  /*0530*/  IMAD.WIDE R10, R19, 0x4, R8 ;  /* 0x00000004130a7825 */ /* 0x000fe400078e0208 */
[----:B------:R-:W3:Y:S02]  /*0540*/  LDG.E R8, desc[UR6][R8.64] ;  /* 0x0000000608087981 */ /* 0x000ee4000c1e1900 */
[----:B--2---:R-:W-:-:S04]  /*0550*/  IMAD.WIDE R2, R5, 0x4, R2 ;  /* 0x0000000405027825 */ /* 0x004fc800078e0202 */
[C---:B------:R-:W-:Y:S01]  /*0560*/  IMAD.WIDE R4, R19.reuse, 0x4, R10 ;  /* 0x0000000413047825 */ /* 0x040fe200078e020a */
[----:B------:R-:W3:Y:S04]  /*0570*/  LDG.E R13, desc[UR6][R2.64] ;  /* 0x00000006020d7981 */ /* 0x000ee8000c1e1900 */
[----:B------:R-:W2:Y:S01]  /*0580*/  LDG.E R10, desc[UR6][R10.64] ;  /* 0x000000060a0a7981 */ /* 0x000ea2000c1e1900 */
[----:B------:R-:W-:-:S03]  /*0590*/  IMAD.WIDE R6, R19, 0x4, R4 ;  /* 0x0000000413067825 */ /* 0x000fc600078e0204 */
[----:B------:R-:W2:Y:S04]  /*05a0*/  LDG.E R12, desc[UR6][R2.64+0x4] ;  /* 0x00000406020c7981 */ /* 0x000ea8000c1e1900 */
[----:B------:R-:W4:Y:S04]  /*05b0*/  LDG.E R20, desc[UR6][R4.64] ;  /* 0x0000000604147981 */ /* 0x000f28000c1e1900 */
[----:B------:R-:W4:Y:S04]  /*05c0*/  LDG.E R19, desc[UR6][R2.64+0x8] ;  /* 0x0000080602137981 */ /* 0x000f28000c1e1900 */
[----:B------:R-:W5:Y:S04]  /*05d0*/  LDG.E R21, desc[UR6][R2.64+0xc] ;  /* 0x00000c0602157981 */ /* 0x000f68000c1e1900 */
[----:B------:R-:W5:Y:S01]  /*05e0*/  LDG.E R6, desc[UR6][R6.64] ;  /* 0x0000000606067981 */ /* 0x000f62000c1e1900 */
[----:B------:R-:W-:Y:S01]  /*05f0*/  IADD3 R18, PT, PT, R18, 0x4, RZ ;  /* 0x0000000412127810 */ /* 0x000fe20007ffe0ff */
[----:B---3--:R-:W-:-:S04]  /*0600*/  IMAD R13, R13, R8, R24 ;  /* 0x000000080d0d7224 */ /* 0x008fc800078e0218 */
[----:B--2---:R-:W-:-:S04]  /*0610*/  IMAD R12, R12, R10, R13 ;  /* 0x0000000a0c0c7224 */ /* 0x004fc800078e020d */
[----:B----4-:R-:W-:-:S04]  /*0620*/  IMAD R12, R19, R20, R12 ;  /* 0x00000014130c7224 */ /* 0x010fc800078e020c */
[----:B-----5:R-:W-:-:S07]  /*0630*/  IMAD R24, R21, R6, R12 ;  /* 0x0000000615187224 */ /* 0x020fce00078e020c */
.L_x_3:
[----:B------:R-:W-:Y:S05]  /*0640*/  @!P1 BRA `(.L_x_0) ;  /* 0x0000000000709947 */ /* 0x000fea0003800000 */
[----:B------:R-:W-:Y:S01]  /*0650*/  ISETP.NE.AND P0, PT, R16, 0x1, PT ;  /* 0x000000011000780c */ /* 0x000fe20003f05270 */
[----:B------:R-:W0:Y:S01]  /*0660*/  LDC.64 R10, c[0x0][0x388] ;  /* 0x0000e200ff0a7b82 */ /* 0x000e220000000a00 */
[----:B------:R-:W-:-:S04]  /*0670*/  LOP3.LUT R0, R0, 0x1, RZ, 0xc0, !PT ;  /* 0x0000000100007812 */ /* 0x000fc800078ec0ff */
[----:B------:R-:W-:-:S03]  /*0680*/  ISETP.NE.U32.AND P1, PT, R0, 0x1, PT ;  /* 0x000000010000780c */ /* 0x000fc60003f25070 */
[----:B------:R-:W1:Y:S04]  /*0690*/  LDC.64 R6, c[0x0][0x380] ;  /* 0x0000e000ff067b82 */ /* 0x000e680000000a00 */
[----:B------:R-:W-:-:S04]  /*06a0*/  @P0 IADD3 R9, PT, PT, R17, R18, RZ ;  /* 0x0000001211090210 */ /* 0x000fc80007ffe0ff */
[----:B------:R-:W2:Y:S08]  /*06b0*/  @P0 LDC R13, c[0x0][0x39c] ;  /* 0x0000e700ff0d0b82 */ /* 0x000eb00000000800 */
[----:B------:R-:W3:Y:S08]  /*06c0*/  @!P1 LDC R12, c[0x0][0x39c] ;  /* 0x0000e700ff0c9b82 */ /* 0x000ef00000000800 */
[----:B------:R-:W4:Y:S01]  /*06d0*/  LDC.64 R4, c[0x0][0x380] ;  /* 0x0000e000ff047b82 */ /* 0x000f220000000a00 */
[----:B-1----:R-:W-:-:S05]  /*06e0*/  @P0 IMAD.WIDE R6, R9, 0x4, R6 ;  /* 0x0000000409060825 */ /* 0x002fca00078e0206 */
[----:B------:R-:W5:Y:S02]  /*06f0*/  @P0 LDG.E R21, desc[UR6][R6.64+0x4] ;  /* 0x0000040606150981 */ /* 0x000f64000c1e1900 */
[----:B------:R-:W1:Y:S01]  /*0700*/  LDC.64 R2, c[0x0][0x388] ;  /* 0x0000e200ff027b82 */ /* 0x000e620000000a00 */
[C---:B--2---:R-:W-:Y:S01]  /*0710*/  @P0 IMAD R19, R18.reuse, R13, R15 ;  /* 0x0000000d12130224 */ /* 0x044fe200078e020f */
[----:B------:R-:W-:-:S03]  /*0720*/  @P0 IADD3 R18, PT, PT, R18, 0x2, RZ ;  /* 0x0000000212120810 */ /* 0x000fc60007ffe0ff */
[----:B0-----:R-:W-:Y:S01]  /*0730*/  @P0 IMAD.WIDE R10, R19, 0x4, R10 ;  /* 0x00000004130a0825 */ /* 0x001fe200078e020a */
[----:B------:R-:W-:Y:S01]  /*0740*/  @!P1 IADD3 R17, PT, PT, R17, R18, RZ ;  /* 0x0000001211119210 */ /* 0x000fe20007ffe0ff */
[----:B------:R-:W2:Y:S02]  /*0750*/  @P0 LDG.E R19, desc[UR6][R6.64] ;  /* 0x0000000606130981 */ /* 0x000ea4000c1e1900 */
[----:B------:R-:W-:Y:S02]  /*0760*/  @P0 IMAD.WIDE R8, R13, 0x4, R10 ;  /* 0x000000040d080825 */ /* 0x000fe400078e020a */
[----:B------:R-:W2:Y:S02]  /*0770*/  @P0 LDG.E R0, desc[UR6][R10.64] ;  /* 0x000000060a000981 */ /* 0x000ea4000c1e1900 */
[----:B---3--:R-:W-:Y:S02]  /*0780*/  @!P1 IMAD R13, R18, R12, R15 ;  /* 0x0000000c120d9224 */ /* 0x008fe400078e020f */
[----:B----4-:R-:W-:Y:S01]  /*0790*/  @!P1 IMAD.WIDE R4, R17, 0x4, R4 ;  /* 0x0000000411049825 */ /* 0x010fe200078e0204 */
[----:B------:R-:W5:Y:S05]  /*07a0*/  @P0 LDG.E R8, desc[UR6][R8.64] ;  /* 0x0000000608080981 */ /* 0x000f6a000c1e1900 */
[----:B------:R-:W3:Y:S01]  /*07b0*/  @!P1 LDG.E R5, desc[UR6][R4.64] ;  /* 0x0000000604059981 */ /* 0x000ee2000c1e1900 */
[----:B-1----:R-:W-:-:S06]  /*07c0*/  @!P1 IMAD.WIDE R2, R13, 0x4, R2 ;  /* 0x000000040d029825 */ /* 0x002fcc00078e0202 */
[----:B------:R-:W3:Y:S01]  /*07d0*/  @!P1 LDG.E R2, desc[UR6][R2.64] ;  /* 0x0000000602029981 */ /* 0x000ee2000c1e1900 */
[----:B--2---:R-:W-:-:S04]  /*07e0*/  @P0 IMAD R0, R19, R0, R24 ;  /* 0x0000000013000224 */ /* 0x004fc800078e0218 */
[----:B-----5:R-:W-:-:S04]  /*07f0*/  @P0 IMAD R24, R21, R8, R0 ;  /* 0x0000000815180224 */ /* 0x020fc800078e0200 */
[----:B---3--:R-:W-:-:S07]  /*0800*/  @!P1 IMAD R24, R5, R2, R24 ;  /* 0x0000000205189224 */ /* 0x008fce00078e0218 */
.L_x_0:
[----:B------:R-:W0:Y:S01]  /*0810*/  LDC.64 R2, c[0x0][0x390] ;  /* 0x0000e400ff027b82 */ /* 0x000e220000000a00 */
[----:B------:R-:W1:Y:S02]  /*0820*/  LDCU UR4, c[0x0][0x3a0] ;  /* 0x00007400ff0477ac */ /* 0x000e640008000800 */
[----:B-1----:R-:W-:-:S04]  /*0830*/  IMAD R15, R15, UR4, R14 ;  /* 0x000000040f0f7c24 */ /* 0x002fc8000f8e020e */
[----:B0-----:R-:W-:-:S05]  /*0840*/  IMAD.WIDE R2, R15, 0x4, R2 ;  /* 0x000000040f027825 */ /* 0x001fca00078e0202 */
[----:B------:R-:W-:Y:S01]  /*0850*/  STG.E desc[UR6][R2.64], R24 ;  /* 0x0000001802007986 */ /* 0x000fe2000c101906 */
[----:B------:R-:W-:Y:S05]  /*0860*/  EXIT ;  /* 0x000000000000794d */ /* 0x000fea0003800000 */
.L_x_4:
[----:B------:R-:W-:-:S00]  /*0870*/  BRA `(.L_x_4) ;  /* 0xfffffffc00fc7947 */ /* 0x000fc0000383ffff */
[----:B------:R-:W-:-:S00]  /*0880*/  NOP ;  /* 0x0000000000007918 */ /* 0x000fc00000000000 */
[----:B------:R-:W-:-:S00]  /*0890*/  NOP ;  /* 0x0000000000007918 */ /* 0x000fc00000000000 */
[----:B------:R-:W-:-:S00]  /*08a0*/  NOP ;  /* 0x0000000000007918 */ /* 0x000fc00000000000 */
[----:B------:R-:W-:-:S00]  /*08b0*/  NOP ;  /* 0x0000000000007918 */ /* 0x000fc00000000000 */
[----:B------:R-:W-:-:S00]  /*08c0*/  NOP ;  /* 0x0000000000007918 */ /* 0x000fc00000000000 */
[----:B------:R-:W-:-:S00]  /*08d0*/  NOP ;  /* 0x0000000000007918 */ /* 0x000fc00000000000 */
[----:B------:R-:W-:-:S00]  /*08e0*/  NOP ;  /* 0x0000000000007918 */ /* 0x000fc00000000000 */
[----:B------:R-:W-:-:S00]  /*08f0*/  NOP ;  /* 0x0000000000007918 */ /* 0x000fc00000000000 */
.L_x_5:


//--------------------- .nv.shared.reserved.0     --------------------------
	.section	.nv.shared.reserved.0,"aw",@nobits
	.weak		__nv_reservedSMEM_offset_0_alias
	.size		__nv_reservedSMEM_offset_0_alias, 0, 64
	.other		__nv_reservedSMEM_offset_0_alias,@"STO_CUDA_RESERVED_SHARED STV_DEFAULT"
__nv_reservedSMEM_offset_0_alias:
	.zero		0
	.zero		64


//--------------------- .nv.constant0._Z16matrixMul_KernelPiS_S_iiii --------------------------
	.section	.nv.constant0._Z16matrixMul_KernelPiS_S_iiii,"a",@progbits
	.sectionflags	@""
	.align	4
.nv.constant0._Z16matrixMul_KernelPiS_S_iiii:
	.zero		936


//--------------------- SYMBOLS --------------------------

	.type		.nv.reservedSmem.offset0,@object
	.size		.nv.reservedSmem.offset0,0x4
